	.headerflags	@"EF_CUDA_TEXMODE_UNIFIED EF_CUDA_64BIT_ADDRESS EF_CUDA_ACCELERATORS EF_CUDA_SM90 EF_CUDA_VIRTUAL_SM(EF_CUDA_SM90)"
	.elftype	@"ET_EXEC"


//--------------------- .nv.info                  --------------------------
	.section	.nv.info,"",@"SHT_CUDA_INFO"
	.align	4


	//----- nvinfo : EIATTR_REGCOUNT
	.align		4
        /*0000*/ 	.byte	0x04, 0x2f
        /*0002*/ 	.short	(.L_1 - .L_0)
	.align		4
.L_0:
        /*0004*/ 	.word	index@(triton_poi_fused_convolution_leaky_relu_2)
        /*0008*/ 	.word	0x0000000c


	//----- nvinfo : EIATTR_MIN_STACK_SIZE
	.align		4
.L_1:
        /*000c*/ 	.byte	0x04, 0x12
        /*000e*/ 	.short	(.L_3 - .L_2)
	.align		4
.L_2:
        /*0010*/ 	.word	index@(triton_poi_fused_convolution_leaky_relu_2)
        /*0014*/ 	.word	0x00000000


	//----- nvinfo : EIATTR_FRAME_SIZE
	.align		4
.L_3:
        /*0018*/ 	.byte	0x04, 0x11
        /*001a*/ 	.short	(.L_5 - .L_4)
	.align		4
.L_4:
        /*001c*/ 	.word	index@(triton_poi_fused_convolution_leaky_relu_2)
        /*0020*/ 	.word	0x00000000


	//----- nvinfo : EIATTR_MIN_STACK_SIZE
	.align		4
.L_5:
        /*0024*/ 	.byte	0x04, 0x12
        /*0026*/ 	.short	(.L_7 - .L_6)
	.align		4
.L_6:
        /*0028*/ 	.word	index@(triton_poi_fused_convolution_leaky_relu_2)
        /*002c*/ 	.word	0x00000000
.L_7:


//--------------------- .nv.info.triton_poi_fused_convolution_leaky_relu_2 --------------------------
	.section	.nv.info.triton_poi_fused_convolution_leaky_relu_2,"",@"SHT_CUDA_INFO"
	.sectionflags	@""
	.align	4


	//----- nvinfo : EIATTR_CUDA_API_VERSION
	.align		4
        /*0000*/ 	.byte	0x04, 0x37
        /*0002*/ 	.short	(.L_9 - .L_8)
.L_8:
        /*0004*/ 	.word	0x0000007c


	//----- nvinfo : EIATTR_KPARAM_INFO
	.align		4
.L_9:
        /*0008*/ 	.byte	0x04, 0x17
        /*000a*/ 	.short	(.L_11 - .L_10)
.L_10:
        /*000c*/ 	.word	0x00000000
        /*0010*/ 	.short	0x0002
        /*0012*/ 	.short	0x0010
        /*0014*/ 	.byte	0x00, 0xf0, 0x11, 0x00


	//----- nvinfo : EIATTR_KPARAM_INFO
	.align		4
.L_11:
        /*0018*/ 	.byte	0x04, 0x17
        /*001a*/ 	.short	(.L_13 - .L_12)
.L_12:
        /*001c*/ 	.word	0x00000000
        /*0020*/ 	.short	0x0001
        /*0022*/ 	.short	0x0008
        /*0024*/ 	.byte	0x00, 0xf4, 0x21, 0x00


	//----- nvinfo : EIATTR_KPARAM_INFO
	.align		4
.L_13:
        /*0028*/ 	.byte	0x04, 0x17
        /*002a*/ 	.short	(.L_15 - .L_14)
.L_14:
        /*002c*/ 	.word	0x00000000
        /*0030*/ 	.short	0x0000
        /*0032*/ 	.short	0x0000
        /*0034*/ 	.byte	0x00, 0xf4, 0x21, 0x00


	//----- nvinfo : EIATTR_SPARSE_MMA_MASK
	.align		4
.L_15:
        /*0038*/ 	.byte	0x03, 0x50
        /*003a*/ 	.short	0x0000


	//----- nvinfo : EIATTR_MAXREG_COUNT
	.align		4
        /*003c*/ 	.byte	0x03, 0x1b
        /*003e*/ 	.short	0x00ff


	//----- nvinfo : EIATTR_EXIT_INSTR_OFFSETS
	.align		4
        /*0040*/ 	.byte	0x04, 0x1c
        /*0042*/ 	.short	(.L_17 - .L_16)


	//   ....[0]....
.L_16:
        /*0044*/ 	.word	0x000001a0


	//   ....[1]....
        /*0048*/ 	.word	0x000001c0


	//----- nvinfo : EIATTR_REQNTID
	.align		4
.L_17:
        /*004c*/ 	.byte	0x04, 0x10
        /*004e*/ 	.short	(.L_19 - .L_18)
.L_18:
        /*0050*/ 	.word	0x00000080
        /*0054*/ 	.word	0x00000001
        /*0058*/ 	.word	0x00000001


	//----- nvinfo : EIATTR_CBANK_PARAM_SIZE
	.align		4
.L_19:
        /*005c*/ 	.byte	0x03, 0x19
        /*005e*/ 	.short	0x0014


	//----- nvinfo : EIATTR_PARAM_CBANK
	.align		4
        /*0060*/ 	.byte	0x04, 0x0a
        /*0062*/ 	.short	(.L_21 - .L_20)
	.align		4
.L_20:
        /*0064*/ 	.word	index@(.nv.constant0.triton_poi_fused_convolution_leaky_relu_2)
        /*0068*/ 	.short	0x0210
        /*006a*/ 	.short	0x0014


	//----- nvinfo : EIATTR_SW_WAR
	.align		4
.L_21:
        /*006c*/ 	.byte	0x04, 0x36
        /*006e*/ 	.short	(.L_23 - .L_22)
.L_22:
        /*0070*/ 	.word	0x00000008
.L_23:


//--------------------- .nv.callgraph             --------------------------
	.section	.nv.callgraph,"",@"SHT_CUDA_CALLGRAPH"
	.align	4
	.sectionentsize	8
	.align		4
        /*0000*/ 	.word	0x00000000
	.align		4
        /*0004*/ 	.word	0xffffffff
	.align		4
        /*0008*/ 	.word	0x00000000
	.align		4
        /*000c*/ 	.word	0xfffffffe
	.align		4
        /*0010*/ 	.word	0x00000000
	.align		4
        /*0014*/ 	.word	0xfffffffd
	.align		4
        /*0018*/ 	.word	0x00000000
	.align		4
        /*001c*/ 	.word	0xfffffffc


//--------------------- .text.triton_poi_fused_convolution_leaky_relu_2 --------------------------
	.section	.text.triton_poi_fused_convolution_leaky_relu_2,"ax",@progbits
	.align	128
        .global         triton_poi_fused_convolution_leaky_relu_2
        .type           triton_poi_fused_convolution_leaky_relu_2,@function
        .size           triton_poi_fused_convolution_leaky_relu_2,(.L_x_1 - triton_poi_fused_convolution_leaky_relu_2)
        .other          triton_poi_fused_convolution_leaky_relu_2,@"STO_CUDA_ENTRY STV_DEFAULT"
triton_poi_fused_convolution_leaky_relu_2:
.text.triton_poi_fused_convolution_leaky_relu_2:
[----:B------:R-:W0:Y:S02]  /*0000*/  LDC R1, c[0x0][0x28] ;  /* 0x00000a00ff017b82 */ /* 0x000e240000000800 */
[----:B------:R-:W1:Y:S01]  /*0010*/  S2R R0, SR_TID.X ;  /* 0x0000000000007919 */ /* 0x000e620000002100 */
[----:B------:R-:W2:Y:S01]  /*0020*/  LDC.64 R4, c[0x0][0x218] ;  /* 0x00008600ff047b82 */ /* 0x000ea20000000a00 */
[----:B------:R-:W-:Y:S01]  /*0030*/  ULDC.64 UR4, c[0x0][0x208] ;  /* 0x0000820000047ab9 */ /* 0x000fe20000000a00 */
[----:B------:R-:W3:Y:S01]  /*0040*/  S2R R7, SR_CTAID.X ;  /* 0x0000000000077919 */ /* 0x000ee20000002500 */
[----:B-1----:R-:W-:Y:S02]  /*0050*/  LOP3.LUT R0, R0, 0x7f, RZ, 0xc0, !PT ;  /* 0x0000007f00007812 */ /* 0x002fe400078ec0ff */
[----:B---3--:R-:W-:-:S03]  /*0060*/  SHF.R.S32.HI R2, RZ, 0x18, R7 ;  /* 0x00000018ff027819 */ /* 0x008fc60000011407 */
[----:B------:R-:W-:Y:S01]  /*0070*/  IMAD R7, R7, 0x80, R0 ;  /* 0x0000008007077824 */ /* 0x000fe200078e0200 */
[----:B------:R-:W-:Y:S02]  /*0080*/  SGXT R0, R2, 0x1 ;  /* 0x000000010200781a */ /* 0x000fe40000000200 */
[----:B------:R-:W1:Y:S02]  /*0090*/  LDC.64 R2, c[0x0][0x210] ;  /* 0x00008400ff027b82 */ /* 0x000e640000000a00 */
[----:B------:R-:W-:Y:S02]  /*00a0*/  ISETP.GE.AND P1, PT, R7, 0x200, PT ;  /* 0x000002000700780c */ /* 0x000fe40003f26270 */
[----:B------:R-:W-:-:S04]  /*00b0*/  LEA.HI R0, R0, R7, RZ, 0x2 ;  /* 0x0000000700007211 */ /* 0x000fc800078f10ff */
[--C-:B------:R-:W-:Y:S02]  /*00c0*/  SHF.R.S32.HI R6, RZ, 0x2, R0.reuse ;  /* 0x00000002ff067819 */ /* 0x100fe40000011400 */
[----:B------:R-:W-:Y:S01]  /*00d0*/  SHF.R.S32.HI R9, RZ, 0x1f, R0 ;  /* 0x0000001fff097819 */ /* 0x000fe20000011400 */
[----:B------:R-:W-:-:S03]  /*00e0*/  IMAD.MOV.U32 R0, RZ, RZ, RZ ;  /* 0x000000ffff007224 */ /* 0x000fc600078e00ff */
[----:B------:R-:W-:-:S04]  /*00f0*/  LEA.HI R9, R9, R6, RZ, 0x5 ;  /* 0x0000000609097211 */ /* 0x000fc800078f28ff */
[----:B------:R-:W-:-:S05]  /*0100*/  LOP3.LUT R9, R9, 0xffffffe0, RZ, 0xc0, !PT ;  /* 0xffffffe009097812 */ /* 0x000fca00078ec0ff */
[----:B------:R-:W-:Y:S02]  /*0110*/  IMAD.IADD R9, R6, 0x1, -R9 ;  /* 0x0000000106097824 */ /* 0x000fe400078e0a09 */
[----:B-1----:R-:W-:-:S04]  /*0120*/  IMAD.WIDE R2, R7, 0x4, R2 ;  /* 0x0000000407027825 */ /* 0x002fc800078e0202 */
[----:B------:R-:W-:Y:S01]  /*0130*/  IMAD.MOV.U32 R7, RZ, RZ, RZ ;  /* 0x000000ffff077224 */ /* 0x000fe200078e00ff */
[----:B------:R-:W3:Y:S01]  /*0140*/  @!P1 LDG.E R0, desc[UR4][R2.64] ;  /* 0x0000000402009981 */ /* 0x000ee2000c1e1900 */
[----:B--2---:R-:W-:-:S05]  /*0150*/  IMAD.WIDE R4, R9, 0x4, R4 ;  /* 0x0000000409047825 */ /* 0x004fca00078e0204 */
[----:B------:R-:W3:Y:S02]  /*0160*/  @!P1 LDG.E.EL R7, desc[UR4][R4.64] ;  /* 0x0000000404079981 */ /* 0x000ee4000c2e1900 */
[----:B---3--:R-:W-:Y:S01]  /*0170*/  FSETP.GT.AND P0, PT, R0, -R7, PT ;  /* 0x800000070000720b */ /* 0x008fe20003f04000 */
[----:B------:R-:W-:-:S12]  /*0180*/  FADD R7, R7, R0 ;  /* 0x0000000007077221 */ /* 0x000fd80000000000 */
[----:B------:R-:W-:Y:S01]  /*0190*/  @!P0 FMUL R7, R7, 0.10000000149011611938 ;  /* 0x3dcccccd07078820 */ /* 0x000fe20000400000 */
[----:B------:R-:W-:Y:S06]  /*01a0*/  @P1 EXIT ;  /* 0x000000000000194d */ /* 0x000fec0003800000 */
[----:B------:R-:W-:Y:S01]  /*01b0*/  STG.E desc[UR4][R2.64], R7 ;  /* 0x0000000702007986 */ /* 0x000fe2000c101904 */
[----:B------:R-:W-:Y:S05]  /*01c0*/  EXIT ;  /* 0x000000000000794d */ /* 0x000fea0003800000 */
.L_x_0:
[----:B------:R-:W-:-:S00]  /*01d0*/  BRA `(.L_x_0) ;  /* 0xfffffffc00fc7947 */ /* 0x000fc0000383ffff */
[----:B------:R-:W-:-:S00]  /*01e0*/  NOP ;  /* 0x0000000000007918 */ /* 0x000fc00000000000 */
        /* <DEDUP_REMOVED lines=9> */
.L_x_1:


//--------------------- .nv.constant0.triton_poi_fused_convolution_leaky_relu_2 --------------------------
	.section	.nv.constant0.triton_poi_fused_convolution_leaky_relu_2,"a",@progbits
	.sectionflags	@""
	.align	4
.nv.constant0.triton_poi_fused_convolution_leaky_relu_2:
	.zero		548
